//
// Generated by NVIDIA NVVM Compiler
//
// Compiler Build ID: CL-36424714
// Cuda compilation tools, release 13.0, V13.0.88
// Based on NVVM 20.0.0
//

.version 9.0
.target sm_100
.address_size 64

	// .globl	_Z26vectorMultiplicationKernelPiPKiS1_j

.visible .entry _Z26vectorMultiplicationKernelPiPKiS1_j(
	.param .u64 .ptr .align 1 _Z26vectorMultiplicationKernelPiPKiS1_j_param_0,
	.param .u64 .ptr .align 1 _Z26vectorMultiplicationKernelPiPKiS1_j_param_1,
	.param .u64 .ptr .align 1 _Z26vectorMultiplicationKernelPiPKiS1_j_param_2,
	.param .u32 _Z26vectorMultiplicationKernelPiPKiS1_j_param_3
)
{
	.reg .pred 	%p<10>;
	.reg .b32 	%r<166>;
	.reg .b64 	%rd<78>;

	ld.param.u64 	%rd6, [_Z26vectorMultiplicationKernelPiPKiS1_j_param_0];
	ld.param.u64 	%rd7, [_Z26vectorMultiplicationKernelPiPKiS1_j_param_1];
	ld.param.u64 	%rd8, [_Z26vectorMultiplicationKernelPiPKiS1_j_param_2];
	ld.param.u32 	%r33, [_Z26vectorMultiplicationKernelPiPKiS1_j_param_3];
	cvta.to.global.u64 	%rd1, %rd8;
	cvta.to.global.u64 	%rd2, %rd7;
	mov.u32 	%r1, %tid.x;
	setp.eq.s32 	%p1, %r33, 0;
	mov.b32 	%r165, 0;
	@%p1 bra 	$L__BB0_13;
	mul.lo.s32 	%r2, %r33, %r1;
	and.b32  	%r3, %r33, 15;
	setp.lt.u32 	%p2, %r33, 16;
	mov.b32 	%r157, 0;
	mov.u32 	%r165, %r157;
	@%p2 bra 	$L__BB0_4;
	and.b32  	%r157, %r33, -16;
	mov.b32 	%r151, 0;
	mov.u32 	%r165, %r151;
$L__BB0_3:
	.pragma "nounroll";
	add.s32 	%r38, %r151, %r2;
	mul.wide.u32 	%rd9, %r38, 4;
	add.s64 	%rd10, %rd2, %rd9;
	ld.global.u32 	%r39, [%rd10];
	mul.wide.u32 	%rd11, %r151, 4;
	add.s64 	%rd12, %rd1, %rd11;
	ld.global.u32 	%r40, [%rd12];
	mad.lo.s32 	%r41, %r40, %r39, %r165;
	add.s32 	%r42, %r38, 1;
	mul.wide.u32 	%rd13, %r42, 4;
	add.s64 	%rd14, %rd2, %rd13;
	ld.global.u32 	%r43, [%rd14];
	ld.global.u32 	%r44, [%rd12+4];
	mad.lo.s32 	%r45, %r44, %r43, %r41;
	add.s32 	%r46, %r38, 2;
	mul.wide.u32 	%rd15, %r46, 4;
	add.s64 	%rd16, %rd2, %rd15;
	ld.global.u32 	%r47, [%rd16];
	ld.global.u32 	%r48, [%rd12+8];
	mad.lo.s32 	%r49, %r48, %r47, %r45;
	add.s32 	%r50, %r38, 3;
	mul.wide.u32 	%rd17, %r50, 4;
	add.s64 	%rd18, %rd2, %rd17;
	ld.global.u32 	%r51, [%rd18];
	ld.global.u32 	%r52, [%rd12+12];
	mad.lo.s32 	%r53, %r52, %r51, %r49;
	add.s32 	%r54, %r38, 4;
	mul.wide.u32 	%rd19, %r54, 4;
	add.s64 	%rd20, %rd2, %rd19;
	ld.global.u32 	%r55, [%rd20];
	ld.global.u32 	%r56, [%rd12+16];
	mad.lo.s32 	%r57, %r56, %r55, %r53;
	add.s32 	%r58, %r38, 5;
	mul.wide.u32 	%rd21, %r58, 4;
	add.s64 	%rd22, %rd2, %rd21;
	ld.global.u32 	%r59, [%rd22];
	ld.global.u32 	%r60, [%rd12+20];
	mad.lo.s32 	%r61, %r60, %r59, %r57;
	add.s32 	%r62, %r38, 6;
	mul.wide.u32 	%rd23, %r62, 4;
	add.s64 	%rd24, %rd2, %rd23;
	ld.global.u32 	%r63, [%rd24];
	ld.global.u32 	%r64, [%rd12+24];
	mad.lo.s32 	%r65, %r64, %r63, %r61;
	add.s32 	%r66, %r38, 7;
	mul.wide.u32 	%rd25, %r66, 4;
	add.s64 	%rd26, %rd2, %rd25;
	ld.global.u32 	%r67, [%rd26];
	ld.global.u32 	%r68, [%rd12+28];
	mad.lo.s32 	%r69, %r68, %r67, %r65;
	add.s32 	%r70, %r38, 8;
	mul.wide.u32 	%rd27, %r70, 4;
	add.s64 	%rd28, %rd2, %rd27;
	ld.global.u32 	%r71, [%rd28];
	ld.global.u32 	%r72, [%rd12+32];
	mad.lo.s32 	%r73, %r72, %r71, %r69;
	add.s32 	%r74, %r38, 9;
	mul.wide.u32 	%rd29, %r74, 4;
	add.s64 	%rd30, %rd2, %rd29;
	ld.global.u32 	%r75, [%rd30];
	ld.global.u32 	%r76, [%rd12+36];
	mad.lo.s32 	%r77, %r76, %r75, %r73;
	add.s32 	%r78, %r38, 10;
	mul.wide.u32 	%rd31, %r78, 4;
	add.s64 	%rd32, %rd2, %rd31;
	ld.global.u32 	%r79, [%rd32];
	ld.global.u32 	%r80, [%rd12+40];
	mad.lo.s32 	%r81, %r80, %r79, %r77;
	add.s32 	%r82, %r38, 11;
	mul.wide.u32 	%rd33, %r82, 4;
	add.s64 	%rd34, %rd2, %rd33;
	ld.global.u32 	%r83, [%rd34];
	ld.global.u32 	%r84, [%rd12+44];
	mad.lo.s32 	%r85, %r84, %r83, %r81;
	add.s32 	%r86, %r38, 12;
	mul.wide.u32 	%rd35, %r86, 4;
	add.s64 	%rd36, %rd2, %rd35;
	ld.global.u32 	%r87, [%rd36];
	ld.global.u32 	%r88, [%rd12+48];
	mad.lo.s32 	%r89, %r88, %r87, %r85;
	add.s32 	%r90, %r38, 13;
	mul.wide.u32 	%rd37, %r90, 4;
	add.s64 	%rd38, %rd2, %rd37;
	ld.global.u32 	%r91, [%rd38];
	ld.global.u32 	%r92, [%rd12+52];
	mad.lo.s32 	%r93, %r92, %r91, %r89;
	add.s32 	%r94, %r38, 14;
	mul.wide.u32 	%rd39, %r94, 4;
	add.s64 	%rd40, %rd2, %rd39;
	ld.global.u32 	%r95, [%rd40];
	ld.global.u32 	%r96, [%rd12+56];
	mad.lo.s32 	%r97, %r96, %r95, %r93;
	add.s32 	%r98, %r38, 15;
	mul.wide.u32 	%rd41, %r98, 4;
	add.s64 	%rd42, %rd2, %rd41;
	ld.global.u32 	%r99, [%rd42];
	ld.global.u32 	%r100, [%rd12+60];
	mad.lo.s32 	%r165, %r100, %r99, %r97;
	add.s32 	%r151, %r151, 16;
	setp.ne.s32 	%p3, %r151, %r157;
	@%p3 bra 	$L__BB0_3;
$L__BB0_4:
	setp.eq.s32 	%p4, %r3, 0;
	@%p4 bra 	$L__BB0_13;
	and.b32  	%r12, %r33, 7;
	setp.lt.u32 	%p5, %r3, 8;
	@%p5 bra 	$L__BB0_7;
	add.s32 	%r102, %r157, %r2;
	mul.wide.u32 	%rd43, %r102, 4;
	add.s64 	%rd44, %rd2, %rd43;
	ld.global.u32 	%r103, [%rd44];
	mul.wide.u32 	%rd45, %r157, 4;
	add.s64 	%rd46, %rd1, %rd45;
	ld.global.u32 	%r104, [%rd46];
	mad.lo.s32 	%r105, %r104, %r103, %r165;
	add.s32 	%r106, %r102, 1;
	mul.wide.u32 	%rd47, %r106, 4;
	add.s64 	%rd48, %rd2, %rd47;
	ld.global.u32 	%r107, [%rd48];
	ld.global.u32 	%r108, [%rd46+4];
	mad.lo.s32 	%r109, %r108, %r107, %r105;
	add.s32 	%r110, %r102, 2;
	mul.wide.u32 	%rd49, %r110, 4;
	add.s64 	%rd50, %rd2, %rd49;
	ld.global.u32 	%r111, [%rd50];
	ld.global.u32 	%r112, [%rd46+8];
	mad.lo.s32 	%r113, %r112, %r111, %r109;
	add.s32 	%r114, %r102, 3;
	mul.wide.u32 	%rd51, %r114, 4;
	add.s64 	%rd52, %rd2, %rd51;
	ld.global.u32 	%r115, [%rd52];
	ld.global.u32 	%r116, [%rd46+12];
	mad.lo.s32 	%r117, %r116, %r115, %r113;
	add.s32 	%r118, %r102, 4;
	mul.wide.u32 	%rd53, %r118, 4;
	add.s64 	%rd54, %rd2, %rd53;
	ld.global.u32 	%r119, [%rd54];
	ld.global.u32 	%r120, [%rd46+16];
	mad.lo.s32 	%r121, %r120, %r119, %r117;
	add.s32 	%r122, %r102, 5;
	mul.wide.u32 	%rd55, %r122, 4;
	add.s64 	%rd56, %rd2, %rd55;
	ld.global.u32 	%r123, [%rd56];
	ld.global.u32 	%r124, [%rd46+20];
	mad.lo.s32 	%r125, %r124, %r123, %r121;
	add.s32 	%r126, %r102, 6;
	mul.wide.u32 	%rd57, %r126, 4;
	add.s64 	%rd58, %rd2, %rd57;
	ld.global.u32 	%r127, [%rd58];
	ld.global.u32 	%r128, [%rd46+24];
	mad.lo.s32 	%r129, %r128, %r127, %r125;
	add.s32 	%r130, %r102, 7;
	mul.wide.u32 	%rd59, %r130, 4;
	add.s64 	%rd60, %rd2, %rd59;
	ld.global.u32 	%r131, [%rd60];
	ld.global.u32 	%r132, [%rd46+28];
	mad.lo.s32 	%r165, %r132, %r131, %r129;
	add.s32 	%r157, %r157, 8;
$L__BB0_7:
	setp.eq.s32 	%p6, %r12, 0;
	@%p6 bra 	$L__BB0_13;
	and.b32  	%r18, %r33, 3;
	setp.lt.u32 	%p7, %r12, 4;
	@%p7 bra 	$L__BB0_10;
	add.s32 	%r134, %r157, %r2;
	mul.wide.u32 	%rd61, %r134, 4;
	add.s64 	%rd62, %rd2, %rd61;
	ld.global.u32 	%r135, [%rd62];
	mul.wide.u32 	%rd63, %r157, 4;
	add.s64 	%rd64, %rd1, %rd63;
	ld.global.u32 	%r136, [%rd64];
	mad.lo.s32 	%r137, %r136, %r135, %r165;
	add.s32 	%r138, %r134, 1;
	mul.wide.u32 	%rd65, %r138, 4;
	add.s64 	%rd66, %rd2, %rd65;
	ld.global.u32 	%r139, [%rd66];
	ld.global.u32 	%r140, [%rd64+4];
	mad.lo.s32 	%r141, %r140, %r139, %r137;
	add.s32 	%r142, %r134, 2;
	mul.wide.u32 	%rd67, %r142, 4;
	add.s64 	%rd68, %rd2, %rd67;
	ld.global.u32 	%r143, [%rd68];
	ld.global.u32 	%r144, [%rd64+8];
	mad.lo.s32 	%r145, %r144, %r143, %r141;
	add.s32 	%r146, %r134, 3;
	mul.wide.u32 	%rd69, %r146, 4;
	add.s64 	%rd70, %rd2, %rd69;
	ld.global.u32 	%r147, [%rd70];
	ld.global.u32 	%r148, [%rd64+12];
	mad.lo.s32 	%r165, %r148, %r147, %r145;
	add.s32 	%r157, %r157, 4;
$L__BB0_10:
	setp.eq.s32 	%p8, %r18, 0;
	@%p8 bra 	$L__BB0_13;
	mul.wide.u32 	%rd71, %r157, 4;
	add.s64 	%rd77, %rd1, %rd71;
	add.s32 	%r163, %r157, %r2;
	neg.s32 	%r162, %r18;
$L__BB0_12:
	.pragma "nounroll";
	mul.wide.u32 	%rd72, %r163, 4;
	add.s64 	%rd73, %rd2, %rd72;
	ld.global.u32 	%r149, [%rd73];
	ld.global.u32 	%r150, [%rd77];
	mad.lo.s32 	%r165, %r150, %r149, %r165;
	add.s64 	%rd77, %rd77, 4;
	add.s32 	%r163, %r163, 1;
	add.s32 	%r162, %r162, 1;
	setp.ne.s32 	%p9, %r162, 0;
	@%p9 bra 	$L__BB0_12;
$L__BB0_13:
	cvta.to.global.u64 	%rd74, %rd6;
	mul.wide.u32 	%rd75, %r1, 4;
	add.s64 	%rd76, %rd74, %rd75;
	st.global.u32 	[%rd76], %r165;
	ret;

}


// ===== COMPILED SASS (sm_100) =====

	.target	sm_100

	.elftype	@"ET_EXEC"


//--------------------- .note.nv.tkinfo           --------------------------
	.section	.note.nv.tkinfo,"",@"SHT_NOTE"
	.sectionflags	@"SHF_NOTE_NV_TKINFO"
	.tkinfo
        /*0018*/ 	.word	0x00000002
        /*0030*/ 	.string	""
        /*0030*/ 	.string	"ptxas"
        /*0030*/ 	.string	"Cuda compilation tools, release 13.0, V13.0.88"
        /*0030*/ 	.string	"Build cuda_13.0.r13.0/compiler.36424714_0"
        /*0030*/ 	.string	"-arch sm_100 -m 64 "



//--------------------- .note.nv.cuinfo           --------------------------
	.section	.note.nv.cuinfo,"",@"SHT_NOTE"
	.sectionflags	@"SHF_NOTE_NV_CUINFO"
        /*0018*/ 	.short	0x0002
        /*001a*/ 	.short	0x0064
        /*001c*/ 	.short	0x0082
	.zero		2


//--------------------- .nv.info                  --------------------------
	.section	.nv.info,"",@"SHT_CUDA_INFO"
	.align	4


	//----- nvinfo : EIATTR_REGCOUNT
	.align		4
        /*0000*/ 	.byte	0x04, 0x2f
        /*0002*/ 	.short	(.L_1 - .L_0)
	.align		4
.L_0:
        /*0004*/ 	.word	index@(_Z26vectorMultiplicationKernelPiPKiS1_j)
        /*0008*/ 	.word	0x00000020


	//----- nvinfo : EIATTR_FRAME_SIZE
	.align		4
.L_1:
        /*000c*/ 	.byte	0x04, 0x11
        /*000e*/ 	.short	(.L_3 - .L_2)
	.align		4
.L_2:
        /*0010*/ 	.word	index@(_Z26vectorMultiplicationKernelPiPKiS1_j)
        /*0014*/ 	.word	0x00000000


	//----- nvinfo : EIATTR_MIN_STACK_SIZE
	.align		4
.L_3:
        /*0018*/ 	.byte	0x04, 0x12
        /*001a*/ 	.short	(.L_5 - .L_4)
	.align		4
.L_4:
        /*001c*/ 	.word	index@(_Z26vectorMultiplicationKernelPiPKiS1_j)
        /*0020*/ 	.word	0x00000000
.L_5:


//--------------------- .nv.compat                --------------------------
	.section	.nv.compat,"",@"SHT_CUDA_COMPAT_INFO"
	.align	4
        /*0000*/ 	.byte	0x02, 0x09, 0x00, 0x00, 0x02, 0x02, 0x01, 0x00, 0x02, 0x05, 0x05, 0x00, 0x03, 0x07, 0x01, 0x01
        /*0010*/ 	.byte	0x02, 0x03, 0x00, 0x00, 0x02, 0x06, 0x01, 0x00, 0x04, 0x0b, 0x08, 0x00, 0x09, 0x00, 0x00, 0x00
        /*0020*/ 	.byte	0x00, 0x00, 0x00, 0x00


//--------------------- .nv.info._Z26vectorMultiplicationKernelPiPKiS1_j --------------------------
	.section	.nv.info._Z26vectorMultiplicationKernelPiPKiS1_j,"",@"SHT_CUDA_INFO"
	.sectionflags	@""
	.align	4


	//----- nvinfo : EIATTR_CUDA_API_VERSION
	.align		4
        /*0000*/ 	.byte	0x04, 0x37
        /*0002*/ 	.short	(.L_7 - .L_6)
.L_6:
        /*0004*/ 	.word	0x00000082


	//----- nvinfo : EIATTR_KPARAM_INFO
	.align		4
.L_7:
        /*0008*/ 	.byte	0x04, 0x17
        /*000a*/ 	.short	(.L_9 - .L_8)
.L_8:
        /*000c*/ 	.word	0x00000000
        /*0010*/ 	.short	0x0003
        /*0012*/ 	.short	0x0018
        /*0014*/ 	.byte	0x00, 0xf0, 0x11, 0x00


	//----- nvinfo : EIATTR_KPARAM_INFO
	.align		4
.L_9:
        /*0018*/ 	.byte	0x04, 0x17
        /*001a*/ 	.short	(.L_11 - .L_10)
.L_10:
        /*001c*/ 	.word	0x00000000
        /*0020*/ 	.short	0x0002
        /*0022*/ 	.short	0x0010
        /*0024*/ 	.byte	0x00, 0xf5, 0x21, 0x00


	//----- nvinfo : EIATTR_KPARAM_INFO
	.align		4
.L_11:
        /*0028*/ 	.byte	0x04, 0x17
        /*002a*/ 	.short	(.L_13 - .L_12)
.L_12:
        /*002c*/ 	.word	0x00000000
        /*0030*/ 	.short	0x0001
        /*0032*/ 	.short	0x0008
        /*0034*/ 	.byte	0x00, 0xf5, 0x21, 0x00


	//----- nvinfo : EIATTR_KPARAM_INFO
	.align		4
.L_13:
        /*0038*/ 	.byte	0x04, 0x17
        /*003a*/ 	.short	(.L_15 - .L_14)
.L_14:
        /*003c*/ 	.word	0x00000000
        /*0040*/ 	.short	0x0000
        /*0042*/ 	.short	0x0000
        /*0044*/ 	.byte	0x00, 0xf5, 0x21, 0x00


	//----- nvinfo : EIATTR_SPARSE_MMA_MASK
	.align		4
.L_15:
        /*0048*/ 	.byte	0x03, 0x50
        /*004a*/ 	.short	0x0000


	//----- nvinfo : EIATTR_MAXREG_COUNT
	.align		4
        /*004c*/ 	.byte	0x03, 0x1b
        /*004e*/ 	.short	0x00ff


	//----- nvinfo : EIATTR_MERCURY_ISA_VERSION
	.align		4
        /*0050*/ 	.byte	0x03, 0x5f
        /*0052*/ 	.short	0x0101


	//----- nvinfo : EIATTR_VRC_CTA_INIT_COUNT
	.align		4
        /*0054*/ 	.byte	0x02, 0x4a
	.zero		1
	.zero		1


	//----- nvinfo : EIATTR_EXIT_INSTR_OFFSETS
	.align		4
        /*0058*/ 	.byte	0x04, 0x1c
        /*005a*/ 	.short	(.L_17 - .L_16)


	//   ....[0]....
.L_16:
        /*005c*/ 	.word	0x00000cc0


	//----- nvinfo : EIATTR_CBANK_PARAM_SIZE
	.align		4
.L_17:
        /*0060*/ 	.byte	0x03, 0x19
        /*0062*/ 	.short	0x001c


	//----- nvinfo : EIATTR_PARAM_CBANK
	.align		4
        /*0064*/ 	.byte	0x04, 0x0a
        /*0066*/ 	.short	(.L_19 - .L_18)
	.align		4
.L_18:
        /*0068*/ 	.word	index@(.nv.constant0._Z26vectorMultiplicationKernelPiPKiS1_j)
        /*006c*/ 	.short	0x0380
        /*006e*/ 	.short	0x001c


	//----- nvinfo : EIATTR_SW_WAR
	.align		4
.L_19:
        /*0070*/ 	.byte	0x04, 0x36
        /*0072*/ 	.short	(.L_21 - .L_20)
.L_20:
        /*0074*/ 	.word	0x00000008
.L_21:


//--------------------- .nv.callgraph             --------------------------
	.section	.nv.callgraph,"",@"SHT_CUDA_CALLGRAPH"
	.align	4
	.sectionentsize	8
	.align		4
        /*0000*/ 	.word	0x00000000
	.align		4
        /*0004*/ 	.word	0xffffffff
	.align		4
        /*0008*/ 	.word	0x00000000
	.align		4
        /*000c*/ 	.word	0xfffffffe
	.align		4
        /*0010*/ 	.word	0x00000000
	.align		4
        /*0014*/ 	.word	0xfffffffd
	.align		4
        /*0018*/ 	.word	0x00000000
	.align		4
        /*001c*/ 	.word	0xfffffffc


//--------------------- .text._Z26vectorMultiplicationKernelPiPKiS1_j --------------------------
	.section	.text._Z26vectorMultiplicationKernelPiPKiS1_j,"ax",@progbits
	.align	128
        .global         _Z26vectorMultiplicationKernelPiPKiS1_j
        .type           _Z26vectorMultiplicationKernelPiPKiS1_j,@function
        .size           _Z26vectorMultiplicationKernelPiPKiS1_j,(.L_x_7 - _Z26vectorMultiplicationKernelPiPKiS1_j)
        .other          _Z26vectorMultiplicationKernelPiPKiS1_j,@"STO_CUDA_ENTRY STV_DEFAULT"
_Z26vectorMultiplicationKernelPiPKiS1_j:
.text._Z26vectorMultiplicationKernelPiPKiS1_j:
[----:B------:R-:W-:Y:S01]  /*0000*/  LDC R1, c[0x0][0x37c] ;  /* 0x0000df00ff017b82 */ /* 0x000fe20000000800 */
[----:B------:R-:W0:Y:S01]  /*0010*/  LDCU UR8, c[0x0][0x398] ;  /* 0x00007300ff0877ac */ /* 0x000e220008000800 */
[----:B------:R-:W1:Y:S01]  /*0020*/  S2R R14, SR_TID.X ;  /* 0x00000000000e7919 */ /* 0x000e620000002100 */
[----:B------:R-:W-:Y:S01]  /*0030*/  HFMA2 R0, -RZ, RZ, 0, 0 ;  /* 0x00000000ff007431 */ /* 0x000fe200000001ff */
[----:B------:R-:W2:Y:S01]  /*0040*/  LDCU.64 UR6, c[0x0][0x358] ;  /* 0x00006b00ff0677ac */ /* 0x000ea20008000a00 */
[----:B0-----:R-:W-:-:S09]  /*0050*/  UISETP.NE.AND UP0, UPT, UR8, URZ, UPT ;  /* 0x000000ff0800728c */ /* 0x001fd2000bf05270 */
[----:B--2---:R-:W-:Y:S05]  /*0060*/  BRA.U !UP0, `(.L_x_0) ;  /* 0x0000000d08087547 */ /* 0x004fea000b800000 */
[----:B------:R-:W-:Y:S01]  /*0070*/  UISETP.GE.U32.AND UP0, UPT, UR8, 0x10, UPT ;  /* 0x000000100800788c */ /* 0x000fe2000bf06070 */
[----:B------:R-:W-:Y:S01]  /*0080*/  MOV R17, RZ ;  /* 0x000000ff00117202 */ /* 0x000fe20000000f00 */
[----:B------:R-:W-:Y:S01]  /*0090*/  ULOP3.LUT UR4, UR8, 0xf, URZ, 0xc0, !UPT ;  /* 0x0000000f08047892 */ /* 0x000fe2000f8ec0ff */
[----:B------:R-:W-:-:S03]  /*00a0*/  MOV R0, RZ ;  /* 0x000000ff00007202 */ /* 0x000fc60000000f00 */
[----:B------:R-:W-:-:S03]  /*00b0*/  UISETP.NE.AND UP1, UPT, UR4, URZ, UPT ;  /* 0x000000ff0400728c */ /* 0x000fc6000bf25270 */
[----:B------:R-:W-:Y:S08]  /*00c0*/  BRA.U !UP0, `(.L_x_1) ;  /* 0x0000000508687547 */ /* 0x000ff0000b800000 */
[----:B------:R-:W-:Y:S01]  /*00d0*/  ULOP3.LUT UR5, UR8, 0xfffffff0, URZ, 0xc0, !UPT ;  /* 0xfffffff008057892 */ /* 0x000fe2000f8ec0ff */
[----:B------:R-:W-:Y:S01]  /*00e0*/  HFMA2 R0, -RZ, RZ, 0, 0 ;  /* 0x00000000ff007431 */ /* 0x000fe200000001ff */
[----:B------:R-:W-:-:S04]  /*00f0*/  MOV R15, RZ ;  /* 0x000000ff000f7202 */ /* 0x000fc80000000f00 */
[----:B------:R-:W-:-:S07]  /*0100*/  MOV R17, UR5 ;  /* 0x0000000500117c02 */ /* 0x000fce0008000f00 */
.L_x_2:
[----:B------:R-:W0:Y:S01]  /*0110*/  LDC.64 R6, c[0x0][0x388] ;  /* 0x0000e200ff067b82 */ /* 0x000e220000000a00 */
[----:B-1----:R-:W-:-:S05]  /*0120*/  IMAD R21, R14, UR8, R15 ;  /* 0x000000080e157c24 */ /* 0x002fca000f8e020f */
[C---:B------:R-:W-:Y:S02]  /*0130*/  IADD3 R13, PT, PT, R21.reuse, 0x1, RZ ;  /* 0x00000001150d7810 */ /* 0x040fe40007ffe0ff */
[----:B------:R-:W1:Y:S01]  /*0140*/  LDC.64 R4, c[0x0][0x390] ;  /* 0x0000e400ff047b82 */ /* 0x000e620000000a00 */
[C---:B------:R-:W-:Y:S02]  /*0150*/  IADD3 R11, PT, PT, R21.reuse, 0x2, RZ ;  /* 0x00000002150b7810 */ /* 0x040fe40007ffe0ff */
[C---:B------:R-:W-:Y:S01]  /*0160*/  IADD3 R9, PT, PT, R21.reuse, 0x3, RZ ;  /* 0x0000000315097810 */ /* 0x040fe20007ffe0ff */
[----:B0-----:R-:W-:-:S04]  /*0170*/  IMAD.WIDE.U32 R28, R21, 0x4, R6 ;  /* 0x00000004151c7825 */ /* 0x001fc800078e0006 */
[----:B------:R-:W-:Y:S02]  /*0180*/  IMAD.WIDE.U32 R12, R13, 0x4, R6 ;  /* 0x000000040d0c7825 */ /* 0x000fe400078e0006 */
[----:B------:R-:W2:Y:S02]  /*0190*/  LDG.E R28, desc[UR6][R28.64] ;  /* 0x000000061c1c7981 */ /* 0x000ea4000c1e1900 */
[----:B-1----:R-:W-:Y:S02]  /*01a0*/  IMAD.WIDE.U32 R4, R15, 0x4, R4 ;  /* 0x000000040f047825 */ /* 0x002fe400078e0004 */
[----:B------:R-:W3:Y:S04]  /*01b0*/  LDG.E R2, desc[UR6][R12.64] ;  /* 0x000000060c027981 */ /* 0x000ee8000c1e1900 */
[----:B------:R-:W2:Y:S01]  /*01c0*/  LDG.E R3, desc[UR6][R4.64] ;  /* 0x0000000604037981 */ /* 0x000ea2000c1e1900 */
[----:B------:R-:W-:Y:S01]  /*01d0*/  IMAD.WIDE.U32 R10, R11, 0x4, R6 ;  /* 0x000000040b0a7825 */ /* 0x000fe200078e0006 */
[----:B------:R-:W-:-:S02]  /*01e0*/  IADD3 R23, PT, PT, R21, 0x4, RZ ;  /* 0x0000000415177810 */ /* 0x000fc40007ffe0ff */
[----:B------:R-:W3:Y:S01]  /*01f0*/  LDG.E R26, desc[UR6][R4.64+0x4] ;  /* 0x00000406041a7981 */ /* 0x000ee2000c1e1900 */
[--C-:B------:R-:W-:Y:S01]  /*0200*/  IMAD.WIDE.U32 R8, R9, 0x4, R6.reuse ;  /* 0x0000000409087825 */ /* 0x100fe200078e0006 */
[----:B------:R-:W-:Y:S02]  /*0210*/  IADD3 R25, PT, PT, R21, 0x5, RZ ;  /* 0x0000000515197810 */ /* 0x000fe40007ffe0ff */
[----:B------:R0:W4:Y:S04]  /*0220*/  LDG.E R19, desc[UR6][R10.64] ;  /* 0x000000060a137981 */ /* 0x000128000c1e1900 */
[----:B------:R-:W4:Y:S04]  /*0230*/  LDG.E R16, desc[UR6][R4.64+0x8] ;  /* 0x0000080604107981 */ /* 0x000f28000c1e1900 */
[----:B------:R-:W5:Y:S01]  /*0240*/  LDG.E R18, desc[UR6][R4.64+0xc] ;  /* 0x00000c0604127981 */ /* 0x000f62000c1e1900 */
[----:B0-----:R-:W-:-:S03]  /*0250*/  IMAD.WIDE.U32 R10, R23, 0x4, R6 ;  /* 0x00000004170a7825 */ /* 0x001fc600078e0006 */
[----:B------:R0:W5:Y:S01]  /*0260*/  LDG.E R23, desc[UR6][R8.64] ;  /* 0x0000000608177981 */ /* 0x000162000c1e1900 */
[----:B------:R-:W-:-:S03]  /*0270*/  IADD3 R13, PT, PT, R21, 0x6, RZ ;  /* 0x00000006150d7810 */ /* 0x000fc60007ffe0ff */
[----:B------:R-:W5:Y:S04]  /*0280*/  LDG.E R20, desc[UR6][R4.64+0x10] ;  /* 0x0000100604147981 */ /* 0x000f68000c1e1900 */
[----:B------:R-:W5:Y:S01]  /*0290*/  LDG.E R27, desc[UR6][R4.64+0x14] ;  /* 0x00001406041b7981 */ /* 0x000f62000c1e1900 */
[----:B0-----:R-:W-:-:S03]  /*02a0*/  IMAD.WIDE.U32 R8, R25, 0x4, R6 ;  /* 0x0000000419087825 */ /* 0x001fc600078e0006 */
[----:B------:R-:W5:Y:S01]  /*02b0*/  LDG.E R25, desc[UR6][R10.64] ;  /* 0x000000060a197981 */ /* 0x000f62000c1e1900 */
[----:B------:R-:W-:-:S03]  /*02c0*/  IMAD.WIDE.U32 R12, R13, 0x4, R6 ;  /* 0x000000040d0c7825 */ /* 0x000fc600078e0006 */
[----:B------:R-:W5:Y:S04]  /*02d0*/  LDG.E R22, desc[UR6][R8.64] ;  /* 0x0000000608167981 */ /* 0x000f68000c1e1900 */
[----:B------:R0:W5:Y:S04]  /*02e0*/  LDG.E R24, desc[UR6][R12.64] ;  /* 0x000000060c187981 */ /* 0x000168000c1e1900 */
[----:B------:R-:W5:Y:S01]  /*02f0*/  LDG.E R29, desc[UR6][R4.64+0x18] ;  /* 0x00001806041d7981 */ /* 0x000f62000c1e1900 */
[----:B0-----:R-:W-:-:S05]  /*0300*/  IADD3 R13, PT, PT, R21, 0xa, RZ ;  /* 0x0000000a150d7810 */ /* 0x001fca0007ffe0ff */
[----:B------:R-:W-:-:S04]  /*0310*/  IMAD.WIDE.U32 R12, R13, 0x4, R6 ;  /* 0x000000040d0c7825 */ /* 0x000fc800078e0006 */
[----:B--2---:R-:W-:Y:S01]  /*0320*/  IMAD R3, R28, R3, R0 ;  /* 0x000000031c037224 */ /* 0x004fe200078e0200 */
[C---:B------:R-:W-:Y:S02]  /*0330*/  IADD3 R0, PT, PT, R21.reuse, 0x7, RZ ;  /* 0x0000000715007810 */ /* 0x040fe40007ffe0ff */
[----:B------:R-:W-:Y:S01]  /*0340*/  IADD3 R28, PT, PT, R21, 0x8, RZ ;  /* 0x00000008151c7810 */ /* 0x000fe20007ffe0ff */
[----:B---3--:R-:W-:Y:S02]  /*0350*/  IMAD R26, R2, R26, R3 ;  /* 0x0000001a021a7224 */ /* 0x008fe400078e0203 */
[----:B------:R-:W-:-:S04]  /*0360*/  IMAD.WIDE.U32 R2, R0, 0x4, R6 ;  /* 0x0000000400027825 */ /* 0x000fc800078e0006 */
[----:B------:R-:W-:Y:S01]  /*0370*/  IMAD.WIDE.U32 R10, R28, 0x4, R6 ;  /* 0x000000041c0a7825 */ /* 0x000fe200078e0006 */
[----:B------:R-:W-:Y:S01]  /*0380*/  IADD3 R28, PT, PT, R21, 0x9, RZ ;  /* 0x00000009151c7810 */ /* 0x000fe20007ffe0ff */
[----:B------:R0:W2:Y:S02]  /*0390*/  LDG.E R0, desc[UR6][R2.64] ;  /* 0x0000000602007981 */ /* 0x0000a4000c1e1900 */
[----:B----4-:R-:W-:Y:S02]  /*03a0*/  IMAD R26, R19, R16, R26 ;  /* 0x00000010131a7224 */ /* 0x010fe400078e021a */
[----:B------:R-:W2:Y:S01]  /*03b0*/  LDG.E R19, desc[UR6][R4.64+0x1c] ;  /* 0x00001c0604137981 */ /* 0x000ea2000c1e1900 */
[----:B------:R-:W-:-:S03]  /*03c0*/  IMAD.WIDE.U32 R8, R28, 0x4, R6 ;  /* 0x000000041c087825 */ /* 0x000fc600078e0006 */
[----:B------:R-:W3:Y:S01]  /*03d0*/  LDG.E R10, desc[UR6][R10.64] ;  /* 0x000000060a0a7981 */ /* 0x000ee2000c1e1900 */
[----:B-----5:R-:W-:Y:S01]  /*03e0*/  IMAD R18, R23, R18, R26 ;  /* 0x0000001217127224 */ /* 0x020fe200078e021a */
[C---:B------:R-:W-:Y:S02]  /*03f0*/  IADD3 R28, PT, PT, R21.reuse, 0xb, RZ ;  /* 0x0000000b151c7810 */ /* 0x040fe40007ffe0ff */
[----:B------:R-:W3:Y:S01]  /*0400*/  LDG.E R23, desc[UR6][R4.64+0x20] ;  /* 0x0000200604177981 */ /* 0x000ee2000c1e1900 */
[----:B------:R-:W-:-:S03]  /*0410*/  IADD3 R26, PT, PT, R21, 0xc, RZ ;  /* 0x0000000c151a7810 */ /* 0x000fc60007ffe0ff */
[----:B------:R1:W4:Y:S01]  /*0420*/  LDG.E R16, desc[UR6][R8.64] ;  /* 0x0000000608107981 */ /* 0x000322000c1e1900 */
[----:B------:R-:W-:-:S03]  /*0430*/  IMAD R20, R25, R20, R18 ;  /* 0x0000001419147224 */ /* 0x000fc600078e0212 */
[----:B------:R5:W4:Y:S01]  /*0440*/  LDG.E R11, desc[UR6][R12.64] ;  /* 0x000000060c0b7981 */ /* 0x000b22000c1e1900 */
[----:B0-----:R-:W-:-:S03]  /*0450*/  IMAD.WIDE.U32 R2, R28, 0x4, R6 ;  /* 0x000000041c027825 */ /* 0x001fc600078e0006 */
[----:B------:R-:W4:Y:S01]  /*0460*/  LDG.E R25, desc[UR6][R4.64+0x24] ;  /* 0x0000240604197981 */ /* 0x000f22000c1e1900 */
[----:B------:R-:W-:Y:S01]  /*0470*/  IMAD R22, R22, R27, R20 ;  /* 0x0000001b16167224 */ /* 0x000fe200078e0214 */
[----:B------:R-:W-:Y:S02]  /*0480*/  IADD3 R28, PT, PT, R21, 0xd, RZ ;  /* 0x0000000d151c7810 */ /* 0x000fe40007ffe0ff */
[----:B------:R-:W4:Y:S01]  /*0490*/  LDG.E R20, desc[UR6][R4.64+0x28] ;  /* 0x0000280604147981 */ /* 0x000f22000c1e1900 */
[----:B-1----:R-:W-:-:S03]  /*04a0*/  IMAD.WIDE.U32 R8, R26, 0x4, R6 ;  /* 0x000000041a087825 */ /* 0x002fc600078e0006 */
[----:B------:R0:W4:Y:S01]  /*04b0*/  LDG.E R18, desc[UR6][R2.64] ;  /* 0x0000000602127981 */ /* 0x000122000c1e1900 */
[----:B------:R-:W-:Y:S01]  /*04c0*/  IMAD R24, R24, R29, R22 ;  /* 0x0000001d18187224 */ /* 0x000fe200078e0216 */
[C---:B------:R-:W-:Y:S02]  /*04d0*/  IADD3 R22, PT, PT, R21.reuse, 0xe, RZ ;  /* 0x0000000e15167810 */ /* 0x040fe40007ffe0ff */
[----:B------:R-:W4:Y:S01]  /*04e0*/  LDG.E R27, desc[UR6][R4.64+0x2c] ;  /* 0x00002c06041b7981 */ /* 0x000f22000c1e1900 */
[--C-:B-----5:R-:W-:Y:S01]  /*04f0*/  IMAD.WIDE.U32 R12, R28, 0x4, R6.reuse ;  /* 0x000000041c0c7825 */ /* 0x120fe200078e0006 */
[----:B------:R-:W-:Y:S02]  /*0500*/  IADD3 R26, PT, PT, R21, 0xf, RZ ;  /* 0x0000000f151a7810 */ /* 0x000fe40007ffe0ff */
[----:B------:R-:W5:Y:S01]  /*0510*/  LDG.E R8, desc[UR6][R8.64] ;  /* 0x0000000608087981 */ /* 0x000f62000c1e1900 */
[----:B0-----:R-:W-:-:S03]  /*0520*/  IMAD.WIDE.U32 R2, R22, 0x4, R6 ;  /* 0x0000000416027825 */ /* 0x001fc600078e0006 */
[----:B------:R-:W5:Y:S01]  /*0530*/  LDG.E R29, desc[UR6][R4.64+0x30] ;  /* 0x00003006041d7981 */ /* 0x000f62000c1e1900 */
[----:B------:R-:W-:-:S03]  /*0540*/  IMAD.WIDE.U32 R6, R26, 0x4, R6 ;  /* 0x000000041a067825 */ /* 0x000fc600078e0006 */
[----:B------:R-:W5:Y:S04]  /*0550*/  LDG.E R12, desc[UR6][R12.64] ;  /* 0x000000060c0c7981 */ /* 0x000f68000c1e1900 */
[----:B------:R-:W5:Y:S04]  /*0560*/  LDG.E R21, desc[UR6][R4.64+0x34] ;  /* 0x0000340604157981 */ /* 0x000f68000c1e1900 */
[----:B------:R-:W5:Y:S04]  /*0570*/  LDG.E R2, desc[UR6][R2.64] ;  /* 0x0000000602027981 */ /* 0x000f68000c1e1900 */
[----:B------:R-:W5:Y:S04]  /*0580*/  LDG.E R22, desc[UR6][R4.64+0x38] ;  /* 0x0000380604167981 */ /* 0x000f68000c1e1900 */
[----:B------:R-:W5:Y:S04]  /*0590*/  LDG.E R6, desc[UR6][R6.64] ;  /* 0x0000000606067981 */ /* 0x000f68000c1e1900 */
[----:B------:R-:W5:Y:S01]  /*05a0*/  LDG.E R26, desc[UR6][R4.64+0x3c] ;  /* 0x00003c06041a7981 */ /* 0x000f62000c1e1900 */
[----:B------:R-:W-:-:S04]  /*05b0*/  IADD3 R15, PT, PT, R15, 0x10, RZ ;  /* 0x000000100f0f7810 */ /* 0x000fc80007ffe0ff */
[----:B------:R-:W-:Y:S01]  /*05c0*/  ISETP.NE.AND P0, PT, R15, R17, PT ;  /* 0x000000110f00720c */ /* 0x000fe20003f05270 */
[----:B--2---:R-:W-:-:S04]  /*05d0*/  IMAD R0, R0, R19, R24 ;  /* 0x0000001300007224 */ /* 0x004fc800078e0218 */
[----:B---3--:R-:W-:-:S04]  /*05e0*/  IMAD R0, R10, R23, R0 ;  /* 0x000000170a007224 */ /* 0x008fc800078e0200 */
[----:B----4-:R-:W-:-:S04]  /*05f0*/  IMAD R0, R16, R25, R0 ;  /* 0x0000001910007224 */ /* 0x010fc800078e0200 */
[----:B------:R-:W-:-:S04]  /*0600*/  IMAD R0, R11, R20, R0 ;  /* 0x000000140b007224 */ /* 0x000fc800078e0200 */
[----:B------:R-:W-:-:S04]  /*0610*/  IMAD R0, R18, R27, R0 ;  /* 0x0000001b12007224 */ /* 0x000fc800078e0200 */
[----:B-----5:R-:W-:-:S04]  /*0620*/  IMAD R0, R8, R29, R0 ;  /* 0x0000001d08007224 */ /* 0x020fc800078e0200 */
[----:B------:R-:W-:-:S04]  /*0630*/  IMAD R21, R12, R21, R0 ;  /* 0x000000150c157224 */ /* 0x000fc800078e0200 */
[----:B------:R-:W-:-:S04]  /*0640*/  IMAD R21, R2, R22, R21 ;  /* 0x0000001602157224 */ /* 0x000fc800078e0215 */
[----:B------:R-:W-:Y:S01]  /*0650*/  IMAD R0, R6, R26, R21 ;  /* 0x0000001a06007224 */ /* 0x000fe200078e0215 */
[----:B------:R-:W-:Y:S06]  /*0660*/  @P0 BRA `(.L_x_2) ;  /* 0xfffffff800a80947 */ /* 0x000fec000383ffff */
.L_x_1:
[----:B------:R-:W-:Y:S05]  /*0670*/  BRA.U !UP1, `(.L_x_0) ;  /* 0x0000000509847547 */ /* 0x000fea000b800000 */
[----:B------:R-:W-:Y:S02]  /*0680*/  UISETP.GE.U32.AND UP0, UPT, UR4, 0x8, UPT ;  /* 0x000000080400788c */ /* 0x000fe4000bf06070 */
[----:B------:R-:W-:-:S04]  /*0690*/  ULOP3.LUT UR5, UR8, 0x7, URZ, 0xc0, !UPT ;  /* 0x0000000708057892 */ /* 0x000fc8000f8ec0ff */
[----:B------:R-:W-:-:S03]  /*06a0*/  UISETP.NE.AND UP1, UPT, UR5, URZ, UPT ;  /* 0x000000ff0500728c */ /* 0x000fc6000bf25270 */
[----:B------:R-:W-:Y:S08]  /*06b0*/  BRA.U !UP0, `(.L_x_3) ;  /* 0x0000000108b07547 */ /* 0x000ff0000b800000 */
[----:B------:R-:W0:Y:S01]  /*06c0*/  LDC.64 R4, c[0x0][0x388] ;  /* 0x0000e200ff047b82 */ /* 0x000e220000000a00 */
[----:B-1----:R-:W-:-:S05]  /*06d0*/  IMAD R11, R14, UR8, R17 ;  /* 0x000000080e0b7c24 */ /* 0x002fca000f8e0211 */
[C---:B------:R-:W-:Y:S02]  /*06e0*/  IADD3 R9, PT, PT, R11.reuse, 0x1, RZ ;  /* 0x000000010b097810 */ /* 0x040fe40007ffe0ff */
[----:B------:R-:W1:Y:S01]  /*06f0*/  LDC.64 R2, c[0x0][0x390] ;  /* 0x0000e400ff027b82 */ /* 0x000e620000000a00 */
[C---:B------:R-:W-:Y:S02]  /*0700*/  IADD3 R27, PT, PT, R11.reuse, 0x2, RZ ;  /* 0x000000020b1b7810 */ /* 0x040fe40007ffe0ff */
[C---:B------:R-:W-:Y:S02]  /*0710*/  IADD3 R19, PT, PT, R11.reuse, 0x3, RZ ;  /* 0x000000030b137810 */ /* 0x040fe40007ffe0ff */
[C---:B------:R-:W-:Y:S01]  /*0720*/  IADD3 R23, PT, PT, R11.reuse, 0x4, RZ ;  /* 0x000000040b177810 */ /* 0x040fe20007ffe0ff */
[----:B0-----:R-:W-:-:S04]  /*0730*/  IMAD.WIDE.U32 R6, R11, 0x4, R4 ;  /* 0x000000040b067825 */ /* 0x001fc800078e0004 */
[----:B------:R-:W-:Y:S01]  /*0740*/  IMAD.WIDE.U32 R8, R9, 0x4, R4 ;  /* 0x0000000409087825 */ /* 0x000fe200078e0004 */
[----:B------:R0:W2:Y:S03]  /*0750*/  LDG.E R12, desc[UR6][R6.64] ;  /* 0x00000006060c7981 */ /* 0x0000a6000c1e1900 */
[----:B-1----:R-:W-:Y:S01]  /*0760*/  IMAD.WIDE.U32 R2, R17, 0x4, R2 ;  /* 0x0000000411027825 */ /* 0x002fe200078e0002 */
[----:B------:R1:W3:Y:S04]  /*0770*/  LDG.E R15, desc[UR6][R8.64] ;  /* 0x00000006080f7981 */ /* 0x0002e8000c1e1900 */
[----:B------:R-:W2:Y:S01]  /*0780*/  LDG.E R13, desc[UR6][R2.64] ;  /* 0x00000006020d7981 */ /* 0x000ea2000c1e1900 */
[----:B------:R-:W-:-:S03]  /*0790*/  IMAD.WIDE.U32 R26, R27, 0x4, R4 ;  /* 0x000000041b1a7825 */ /* 0x000fc600078e0004 */
[----:B------:R-:W3:Y:S01]  /*07a0*/  LDG.E R16, desc[UR6][R2.64+0x4] ;  /* 0x0000040602107981 */ /* 0x000ee2000c1e1900 */
[--C-:B------:R-:W-:Y:S01]  /*07b0*/  IMAD.WIDE.U32 R18, R19, 0x4, R4.reuse ;  /* 0x0000000413127825 */ /* 0x100fe200078e0004 */
[----:B------:R-:W-:Y:S02]  /*07c0*/  IADD3 R25, PT, PT, R11, 0x5, RZ ;  /* 0x000000050b197810 */ /* 0x000fe40007ffe0ff */
[----:B------:R-:W4:Y:S01]  /*07d0*/  LDG.E R20, desc[UR6][R26.64] ;  /* 0x000000061a147981 */ /* 0x000f22000c1e1900 */
[----:B0-----:R-:W-:-:S03]  /*07e0*/  IMAD.WIDE.U32 R6, R23, 0x4, R4 ;  /* 0x0000000417067825 */ /* 0x001fc600078e0004 */
[----:B------:R-:W4:Y:S01]  /*07f0*/  LDG.E R21, desc[UR6][R2.64+0x8] ;  /* 0x0000080602157981 */ /* 0x000f22000c1e1900 */
[----:B------:R-:W-:Y:S01]  /*0800*/  IADD3 R29, PT, PT, R11, 0x6, RZ ;  /* 0x000000060b1d7810 */ /* 0x000fe20007ffe0ff */
[--C-:B-1----:R-:W-:Y:S02]  /*0810*/  IMAD.WIDE.U32 R8, R25, 0x4, R4.reuse ;  /* 0x0000000419087825 */ /* 0x102fe400078e0004 */
[----:B------:R-:W5:Y:S04]  /*0820*/  LDG.E R18, desc[UR6][R18.64] ;  /* 0x0000000612127981 */ /* 0x000f68000c1e1900 */
[----:B------:R-:W5:Y:S01]  /*0830*/  LDG.E R23, desc[UR6][R2.64+0xc] ;  /* 0x00000c0602177981 */ /* 0x000f62000c1e1900 */
[----:B------:R-:W-:Y:S01]  /*0840*/  IADD3 R22, PT, PT, R11, 0x7, RZ ;  /* 0x000000070b167810 */ /* 0x000fe20007ffe0ff */
[----:B------:R-:W-:-:S02]  /*0850*/  IMAD.WIDE.U32 R10, R29, 0x4, R4 ;  /* 0x000000041d0a7825 */ /* 0x000fc400078e0004 */
[----:B------:R-:W5:Y:S04]  /*0860*/  LDG.E R6, desc[UR6][R6.64] ;  /* 0x0000000606067981 */ /* 0x000f68000c1e1900 */
        /* <DEDUP_REMOVED lines=8> */
[----:B------:R-:W-:Y:S01]  /*08f0*/  IADD3 R17, PT, PT, R17, 0x8, RZ ;  /* 0x0000000811117810 */ /* 0x000fe20007ffe0ff */
[----:B--2---:R-:W-:-:S04]  /*0900*/  IMAD R12, R12, R13, R0 ;  /* 0x0000000d0c0c7224 */ /* 0x004fc800078e0200 */
[----:B---3--:R-:W-:-:S04]  /*0910*/  IMAD R12, R15, R16, R12 ;  /* 0x000000100f0c7224 */ /* 0x008fc800078e020c */
[----:B----4-:R-:W-:-:S04]  /*0920*/  IMAD R12, R20, R21, R12 ;  /* 0x00000015140c7224 */ /* 0x010fc800078e020c */
[----:B-----5:R-:W-:-:S04]  /*0930*/  IMAD R12, R18, R23, R12 ;  /* 0x00000017120c7224 */ /* 0x020fc800078e020c */
[----:B------:R-:W-:-:S04]  /*0940*/  IMAD R6, R6, R25, R12 ;  /* 0x0000001906067224 */ /* 0x000fc800078e020c */
[----:B------:R-:W-:-:S04]  /*0950*/  IMAD R6, R8, R27, R6 ;  /* 0x0000001b08067224 */ /* 0x000fc800078e0206 */
[----:B------:R-:W-:-:S04]  /*0960*/  IMAD R6, R11, R19, R6 ;  /* 0x000000130b067224 */ /* 0x000fc800078e0206 */
[----:B------:R-:W-:-:S07]  /*0970*/  IMAD R0, R5, R22, R6 ;  /* 0x0000001605007224 */ /* 0x000fce00078e0206 */
.L_x_3:
        /* <DEDUP_REMOVED lines=15> */
[----:B------:R-:W3:Y:S02]  /*0a70*/  LDG.E R8, desc[UR6][R8.64] ;  /* 0x0000000608087981 */ /* 0x000ee4000c1e1900 */
[--C-:B------:R-:W-:Y:S02]  /*0a80*/  IMAD.WIDE.U32 R10, R13, 0x4, R4.reuse ;  /* 0x000000040d0a7825 */ /* 0x100fe400078e0004 */
[----:B------:R-:W2:Y:S02]  /*0a90*/  LDG.E R12, desc[UR6][R2.64] ;  /* 0x00000006020c7981 */ /* 0x000ea4000c1e1900 */
[----:B------:R-:W-:-:S02]  /*0aa0*/  IMAD.WIDE.U32 R4, R15, 0x4, R4 ;  /* 0x000000040f047825 */ /* 0x000fc400078e0004 */
[----:B------:R-:W3:Y:S04]  /*0ab0*/  LDG.E R13, desc[UR6][R2.64+0x4] ;  /* 0x00000406020d7981 */ /* 0x000ee8000c1e1900 */
[----:B------:R-:W4:Y:S04]  /*0ac0*/  LDG.E R10, desc[UR6][R10.64] ;  /* 0x000000060a0a7981 */ /* 0x000f28000c1e1900 */
[----:B------:R-:W4:Y:S04]  /*0ad0*/  LDG.E R15, desc[UR6][R2.64+0x8] ;  /* 0x00000806020f7981 */ /* 0x000f28000c1e1900 */
[----:B------:R-:W5:Y:S04]  /*0ae0*/  LDG.E R4, desc[UR6][R4.64] ;  /* 0x0000000604047981 */ /* 0x000f68000c1e1900 */
[----:B------:R-:W5:Y:S01]  /*0af0*/  LDG.E R16, desc[UR6][R2.64+0xc] ;  /* 0x00000c0602107981 */ /* 0x000f62000c1e1900 */
[----:B------:R-:W-:Y:S01]  /*0b00*/  IADD3 R17, PT, PT, R17, 0x4, RZ ;  /* 0x0000000411117810 */ /* 0x000fe20007ffe0ff */
[----:B--2---:R-:W-:-:S04]  /*0b10*/  IMAD R7, R7, R12, R0 ;  /* 0x0000000c07077224 */ /* 0x004fc800078e0200 */
[----:B---3--:R-:W-:-:S04]  /*0b20*/  IMAD R7, R8, R13, R7 ;  /* 0x0000000d08077224 */ /* 0x008fc800078e0207 */
[----:B----4-:R-:W-:-:S04]  /*0b30*/  IMAD R7, R10, R15, R7 ;  /* 0x0000000f0a077224 */ /* 0x010fc800078e0207 */
[----:B-----5:R-:W-:-:S07]  /*0b40*/  IMAD R0, R4, R16, R7 ;  /* 0x0000001004007224 */ /* 0x020fce00078e0207 */
.L_x_4:
[----:B------:R-:W-:Y:S05]  /*0b50*/  BRA.U !UP1, `(.L_x_0) ;  /* 0x00000001094c7547 */ /* 0x000fea000b800000 */
[----:B------:R-:W0:Y:S01]  /*0b60*/  LDC.64 R2, c[0x0][0x390] ;  /* 0x0000e400ff027b82 */ /* 0x000e220000000a00 */
[----:B------:R-:W-:-:S07]  /*0b70*/  UIADD3 UR4, UPT, UPT, -UR4, URZ, URZ ;  /* 0x000000ff04047290 */ /* 0x000fce000fffe1ff */
[----:B------:R-:W2:Y:S01]  /*0b80*/  LDC.64 R6, c[0x0][0x388] ;  /* 0x0000e200ff067b82 */ /* 0x000ea20000000a00 */
[----:B0-----:R-:W-:-:S04]  /*0b90*/  IMAD.WIDE.U32 R2, R17, 0x4, R2 ;  /* 0x0000000411027825 */ /* 0x001fc800078e0002 */
[----:B-1----:R-:W-:Y:S01]  /*0ba0*/  IMAD R17, R14, UR8, R17 ;  /* 0x000000080e117c24 */ /* 0x002fe2000f8e0211 */
[----:B------:R-:W-:Y:S02]  /*0bb0*/  MOV R8, R2 ;  /* 0x0000000200087202 */ /* 0x000fe40000000f00 */
[----:B------:R-:W-:-:S07]  /*0bc0*/  MOV R9, R3 ;  /* 0x0000000300097202 */ /* 0x000fce0000000f00 */
.L_x_5:
[----:B--2---:R-:W-:Y:S01]  /*0bd0*/  IMAD.WIDE.U32 R2, R17, 0x4, R6 ;  /* 0x0000000411027825 */ /* 0x004fe200078e0006 */
[----:B------:R-:W-:Y:S02]  /*0be0*/  MOV R4, R8 ;  /* 0x0000000800047202 */ /* 0x000fe40000000f00 */
[----:B------:R-:W-:-:S03]  /*0bf0*/  MOV R5, R9 ;  /* 0x0000000900057202 */ /* 0x000fc60000000f00 */
[----:B------:R-:W2:Y:S04]  /*0c00*/  LDG.E R3, desc[UR6][R2.64] ;  /* 0x0000000602037981 */ /* 0x000ea8000c1e1900 */
[----:B------:R-:W2:Y:S01]  /*0c10*/  LDG.E R4, desc[UR6][R4.64] ;  /* 0x0000000604047981 */ /* 0x000ea2000c1e1900 */
[----:B------:R-:W-:Y:S01]  /*0c20*/  UIADD3 UR4, UPT, UPT, UR4, 0x1, URZ ;  /* 0x0000000104047890 */ /* 0x000fe2000fffe0ff */
[----:B------:R-:W-:Y:S02]  /*0c30*/  IADD3 R8, P0, PT, R8, 0x4, RZ ;  /* 0x0000000408087810 */ /* 0x000fe40007f1e0ff */
[----:B------:R-:W-:Y:S01]  /*0c40*/  IADD3 R17, PT, PT, R17, 0x1, RZ ;  /* 0x0000000111117810 */ /* 0x000fe20007ffe0ff */
[----:B------:R-:W-:Y:S01]  /*0c50*/  UISETP.NE.AND UP0, UPT, UR4, URZ, UPT ;  /* 0x000000ff0400728c */ /* 0x000fe2000bf05270 */
[----:B------:R-:W-:Y:S01]  /*0c60*/  IADD3.X R9, PT, PT, RZ, R9, RZ, P0, !PT ;  /* 0x00000009ff097210 */ /* 0x000fe200007fe4ff */
[----:B--2---:R-:W-:-:S07]  /*0c70*/  IMAD R0, R3, R4, R0 ;  /* 0x0000000403007224 */ /* 0x004fce00078e0200 */
[----:B------:R-:W-:Y:S05]  /*0c80*/  BRA.U UP0, `(.L_x_5) ;  /* 0xfffffffd00d07547 */ /* 0x000fea000b83ffff */
.L_x_0:
[----:B------:R-:W1:Y:S02]  /*0c90*/  LDC.64 R2, c[0x0][0x380] ;  /* 0x0000e000ff027b82 */ /* 0x000e640000000a00 */
[----:B-1----:R-:W-:-:S05]  /*0ca0*/  IMAD.WIDE.U32 R14, R14, 0x4, R2 ;  /* 0x000000040e0e7825 */ /* 0x002fca00078e0002 */
[----:B------:R-:W-:Y:S01]  /*0cb0*/  STG.E desc[UR6][R14.64], R0 ;  /* 0x000000000e007986 */ /* 0x000fe2000c101906 */
[----:B------:R-:W-:Y:S05]  /*0cc0*/  EXIT ;  /* 0x000000000000794d */ /* 0x000fea0003800000 */
.L_x_6:
[----:B------:R-:W-:-:S00]  /*0cd0*/  BRA `(.L_x_6) ;  /* 0xfffffffc00fc7947 */ /* 0x000fc0000383ffff */
[----:B------:R-:W-:-:S00]  /*0ce0*/  NOP ;  /* 0x0000000000007918 */ /* 0x000fc00000000000 */
        /* <DEDUP_REMOVED lines=9> */
.L_x_7:


//--------------------- .nv.shared.reserved.0     --------------------------
	.section	.nv.shared.reserved.0,"aw",@nobits
	.weak		__nv_reservedSMEM_offset_0_alias
	.size		__nv_reservedSMEM_offset_0_alias, 0, 64
	.other		__nv_reservedSMEM_offset_0_alias,@"STO_CUDA_RESERVED_SHARED STV_DEFAULT"
__nv_reservedSMEM_offset_0_alias:
	.zero		0
	.zero		64


//--------------------- .nv.constant0._Z26vectorMultiplicationKernelPiPKiS1_j --------------------------
	.section	.nv.constant0._Z26vectorMultiplicationKernelPiPKiS1_j,"a",@progbits
	.sectionflags	@""
	.align	4
.nv.constant0._Z26vectorMultiplicationKernelPiPKiS1_j:
	.zero		924


//--------------------- SYMBOLS --------------------------

	.type		.nv.reservedSmem.offset0,@object
	.size		.nv.reservedSmem.offset0,0x4
